//
// Generated by NVIDIA NVVM Compiler
//
// Compiler Build ID: CL-36424714
// Cuda compilation tools, release 13.0, V13.0.88
// Based on NVVM 20.0.0
//

.version 9.0
.target sm_100
.address_size 64

	// .globl	_Z14evaluate_powerPiii

.visible .entry _Z14evaluate_powerPiii(
	.param .u64 .ptr .align 1 _Z14evaluate_powerPiii_param_0,
	.param .u32 _Z14evaluate_powerPiii_param_1,
	.param .u32 _Z14evaluate_powerPiii_param_2
)
{
	.reg .pred 	%p<23>;
	.reg .b32 	%r<31>;
	.reg .b32 	%f<73>;
	.reg .b64 	%rd<5>;

	ld.param.u64 	%rd3, [_Z14evaluate_powerPiii_param_0];
	ld.param.u32 	%r10, [_Z14evaluate_powerPiii_param_2];
	mov.u32 	%r11, %ctaid.x;
	mov.u32 	%r12, %ntid.x;
	mov.u32 	%r13, %tid.x;
	mad.lo.s32 	%r1, %r11, %r12, %r13;
	setp.lt.s32 	%p1, %r10, 1;
	@%p1 bra 	$L__BB0_11;
	mul.lo.s32 	%r29, %r10, %r1;
	add.s32 	%r3, %r1, 1;
	cvt.rn.f32.s32 	%f1, %r3;
	mul.f32 	%f11, %f1, 0f3F000000;
	cvt.rzi.f32.f32 	%f12, %f11;
	add.f32 	%f13, %f12, %f12;
	sub.f32 	%f14, %f1, %f13;
	abs.f32 	%f2, %f14;
	abs.f32 	%f3, %f1;
	neg.s32 	%r30, %r10;
	cvta.to.global.u64 	%rd1, %rd3;
$L__BB0_2:
	setp.eq.s32 	%p2, %r3, 0;
	mul.wide.s32 	%rd4, %r29, 4;
	add.s64 	%rd2, %rd1, %rd4;
	ld.global.u32 	%r7, [%rd2];
	cvt.rn.f32.s32 	%f4, %r7;
	abs.f32 	%f5, %f4;
	setp.lt.f32 	%p3, %f5, 0f00800000;
	mul.f32 	%f16, %f5, 0f4B800000;
	selp.f32 	%f17, %f16, %f5, %p3;
	selp.f32 	%f18, 0fC1C00000, 0f00000000, %p3;
	mov.b32 	%r14, %f17;
	add.s32 	%r15, %r14, -1060439283;
	and.b32  	%r16, %r15, -8388608;
	sub.s32 	%r17, %r14, %r16;
	mov.b32 	%f19, %r17;
	cvt.rn.f32.s32 	%f20, %r16;
	fma.rn.f32 	%f21, %f20, 0f34000000, %f18;
	add.f32 	%f22, %f19, 0fBF800000;
	add.f32 	%f23, %f19, 0f3F800000;
	rcp.approx.ftz.f32 	%f24, %f23;
	add.f32 	%f25, %f22, %f22;
	mul.f32 	%f26, %f25, %f24;
	mul.f32 	%f27, %f26, %f26;
	sub.f32 	%f28, %f22, %f26;
	add.f32 	%f29, %f28, %f28;
	neg.f32 	%f30, %f26;
	fma.rn.f32 	%f31, %f30, %f22, %f29;
	mul.rn.f32 	%f32, %f24, %f31;
	fma.rn.f32 	%f33, %f27, 0f3A2C32E4, 0f3B52E7DB;
	fma.rn.f32 	%f34, %f33, %f27, 0f3C93BB73;
	fma.rn.f32 	%f35, %f34, %f27, 0f3DF6384F;
	mul.rn.f32 	%f36, %f35, %f27;
	fma.rn.f32 	%f37, %f26, 0f3FB8AA3B, %f21;
	sub.f32 	%f38, %f21, %f37;
	fma.rn.f32 	%f39, %f26, 0f3FB8AA3B, %f38;
	fma.rn.f32 	%f40, %f32, 0f3FB8AA3B, %f39;
	fma.rn.f32 	%f41, %f26, 0f32A55E34, %f40;
	mul.f32 	%f42, %f36, 0f40400000;
	fma.rn.f32 	%f43, %f42, %f32, %f41;
	fma.rn.f32 	%f44, %f36, %f26, %f43;
	add.rn.f32 	%f45, %f37, %f44;
	neg.f32 	%f46, %f37;
	add.rn.f32 	%f47, %f45, %f46;
	neg.f32 	%f48, %f47;
	add.rn.f32 	%f49, %f44, %f48;
	mul.rn.f32 	%f50, %f45, %f1;
	neg.f32 	%f51, %f50;
	fma.rn.f32 	%f52, %f45, %f1, %f51;
	fma.rn.f32 	%f53, %f49, %f1, %f52;
	cvt.rni.f32.f32 	%f54, %f50;
	sub.f32 	%f55, %f50, %f54;
	add.f32 	%f56, %f55, %f53;
	fma.rn.f32 	%f57, %f56, 0f391FCB8E, 0f3AAF85ED;
	fma.rn.f32 	%f58, %f57, %f56, 0f3C1D9856;
	fma.rn.f32 	%f59, %f58, %f56, 0f3D6357BB;
	fma.rn.f32 	%f60, %f59, %f56, 0f3E75FDEC;
	fma.rn.f32 	%f61, %f60, %f56, 0f3F317218;
	fma.rn.f32 	%f62, %f61, %f56, 0f3F800000;
	cvt.rzi.s32.f32 	%r18, %f54;
	setp.gt.f32 	%p4, %f54, 0f00000000;
	selp.b32 	%r19, 0, -2097152000, %p4;
	add.s32 	%r20, %r19, 2130706432;
	mov.b32 	%f63, %r20;
	mul.f32 	%f64, %f62, %f63;
	shl.b32 	%r21, %r18, 23;
	sub.s32 	%r22, %r21, %r19;
	mov.b32 	%f65, %r22;
	mul.f32 	%f66, %f64, %f65;
	abs.f32 	%f67, %f50;
	setp.gt.f32 	%p5, %f67, 0f43180000;
	setp.lt.f32 	%p6, %f50, 0f00000000;
	selp.f32 	%f68, 0f00000000, 0f7F800000, %p6;
	selp.f32 	%f6, %f68, %f66, %p5;
	setp.eq.s32 	%p7, %r7, 1;
	or.pred  	%p8, %p7, %p2;
	mov.f32 	%f72, 0f3F800000;
	@%p8 bra 	$L__BB0_10;
	setp.num.f32 	%p9, %f3, %f3;
	setp.num.f32 	%p10, %f5, %f5;
	and.pred  	%p11, %p10, %p9;
	@%p11 bra 	$L__BB0_5;
	add.rn.f32 	%f72, %f4, %f1;
	bra.uni 	$L__BB0_10;
$L__BB0_5:
	setp.ne.s32 	%p12, %r7, 0;
	setp.neu.f32 	%p13, %f5, 0f7F800000;
	and.pred  	%p14, %p12, %p13;
	@%p14 bra 	$L__BB0_7;
	setp.lt.s32 	%p20, %r1, -1;
	setp.neu.f32 	%p21, %f2, 0f3F800000;
	add.f32 	%f71, %f4, %f4;
	mov.b32 	%r23, %f71;
	xor.b32  	%r24, %r23, 2139095040;
	selp.b32 	%r25, %r24, %r23, %p20;
	and.b32  	%r26, %r25, 2147483647;
	selp.b32 	%r27, %r26, %r25, %p21;
	mov.b32 	%f72, %r27;
	bra.uni 	$L__BB0_10;
$L__BB0_7:
	setp.eq.f32 	%p15, %f3, 0f7F800000;
	setp.eq.s32 	%p16, %r7, -1;
	and.pred  	%p17, %p16, %p15;
	@%p17 bra 	$L__BB0_10;
	setp.gt.s32 	%p18, %r7, -1;
	mov.f32 	%f72, %f6;
	@%p18 bra 	$L__BB0_10;
	setp.neu.f32 	%p19, %f2, 0f3F800000;
	neg.f32 	%f70, %f6;
	selp.f32 	%f72, %f6, %f70, %p19;
$L__BB0_10:
	cvt.rzi.s32.f32 	%r28, %f72;
	st.global.u32 	[%rd2], %r28;
	add.s32 	%r30, %r30, 1;
	setp.ne.s32 	%p22, %r30, 0;
	add.s32 	%r29, %r29, 1;
	@%p22 bra 	$L__BB0_2;
$L__BB0_11:
	ret;

}


// ===== COMPILED SASS (sm_100) =====

	.target	sm_100

	.elftype	@"ET_EXEC"


//--------------------- .note.nv.tkinfo           --------------------------
	.section	.note.nv.tkinfo,"",@"SHT_NOTE"
	.sectionflags	@"SHF_NOTE_NV_TKINFO"
	.tkinfo
        /*0018*/ 	.word	0x00000002
        /*0030*/ 	.string	""
        /*0030*/ 	.string	"ptxas"
        /*0030*/ 	.string	"Cuda compilation tools, release 13.0, V13.0.88"
        /*0030*/ 	.string	"Build cuda_13.0.r13.0/compiler.36424714_0"
        /*0030*/ 	.string	"-arch sm_100 -m 64 "



//--------------------- .note.nv.cuinfo           --------------------------
	.section	.note.nv.cuinfo,"",@"SHT_NOTE"
	.sectionflags	@"SHF_NOTE_NV_CUINFO"
        /*0018*/ 	.short	0x0002
        /*001a*/ 	.short	0x0064
        /*001c*/ 	.short	0x0082
	.zero		2


//--------------------- .nv.info                  --------------------------
	.section	.nv.info,"",@"SHT_CUDA_INFO"
	.align	4


	//----- nvinfo : EIATTR_REGCOUNT
	.align		4
        /*0000*/ 	.byte	0x04, 0x2f
        /*0002*/ 	.short	(.L_1 - .L_0)
	.align		4
.L_0:
        /*0004*/ 	.word	index@(_Z14evaluate_powerPiii)
        /*0008*/ 	.word	0x00000017


	//----- nvinfo : EIATTR_FRAME_SIZE
	.align		4
.L_1:
        /*000c*/ 	.byte	0x04, 0x11
        /*000e*/ 	.short	(.L_3 - .L_2)
	.align		4
.L_2:
        /*0010*/ 	.word	index@(_Z14evaluate_powerPiii)
        /*0014*/ 	.word	0x00000000


	//----- nvinfo : EIATTR_MIN_STACK_SIZE
	.align		4
.L_3:
        /*0018*/ 	.byte	0x04, 0x12
        /*001a*/ 	.short	(.L_5 - .L_4)
	.align		4
.L_4:
        /*001c*/ 	.word	index@(_Z14evaluate_powerPiii)
        /*0020*/ 	.word	0x00000000
.L_5:


//--------------------- .nv.compat                --------------------------
	.section	.nv.compat,"",@"SHT_CUDA_COMPAT_INFO"
	.align	4
        /*0000*/ 	.byte	0x02, 0x09, 0x00, 0x00, 0x02, 0x02, 0x01, 0x00, 0x02, 0x05, 0x05, 0x00, 0x03, 0x07, 0x01, 0x01
        /*0010*/ 	.byte	0x02, 0x03, 0x00, 0x00, 0x02, 0x06, 0x01, 0x00, 0x04, 0x0b, 0x08, 0x00, 0x01, 0x00, 0x00, 0x00
        /*0020*/ 	.byte	0x00, 0x00, 0x00, 0x00


//--------------------- .nv.info._Z14evaluate_powerPiii --------------------------
	.section	.nv.info._Z14evaluate_powerPiii,"",@"SHT_CUDA_INFO"
	.sectionflags	@""
	.align	4


	//----- nvinfo : EIATTR_CUDA_API_VERSION
	.align		4
        /*0000*/ 	.byte	0x04, 0x37
        /*0002*/ 	.short	(.L_7 - .L_6)
.L_6:
        /*0004*/ 	.word	0x00000082


	//----- nvinfo : EIATTR_KPARAM_INFO
	.align		4
.L_7:
        /*0008*/ 	.byte	0x04, 0x17
        /*000a*/ 	.short	(.L_9 - .L_8)
.L_8:
        /*000c*/ 	.word	0x00000000
        /*0010*/ 	.short	0x0002
        /*0012*/ 	.short	0x000c
        /*0014*/ 	.byte	0x00, 0xf0, 0x11, 0x00


	//----- nvinfo : EIATTR_KPARAM_INFO
	.align		4
.L_9:
        /*0018*/ 	.byte	0x04, 0x17
        /*001a*/ 	.short	(.L_11 - .L_10)
.L_10:
        /*001c*/ 	.word	0x00000000
        /*0020*/ 	.short	0x0001
        /*0022*/ 	.short	0x0008
        /*0024*/ 	.byte	0x00, 0xf0, 0x11, 0x00


	//----- nvinfo : EIATTR_KPARAM_INFO
	.align		4
.L_11:
        /*0028*/ 	.byte	0x04, 0x17
        /*002a*/ 	.short	(.L_13 - .L_12)
.L_12:
        /*002c*/ 	.word	0x00000000
        /*0030*/ 	.short	0x0000
        /*0032*/ 	.short	0x0000
        /*0034*/ 	.byte	0x00, 0xf5, 0x21, 0x00


	//----- nvinfo : EIATTR_SPARSE_MMA_MASK
	.align		4
.L_13:
        /*0038*/ 	.byte	0x03, 0x50
        /*003a*/ 	.short	0x0000


	//----- nvinfo : EIATTR_MAXREG_COUNT
	.align		4
        /*003c*/ 	.byte	0x03, 0x1b
        /*003e*/ 	.short	0x00ff


	//----- nvinfo : EIATTR_MERCURY_ISA_VERSION
	.align		4
        /*0040*/ 	.byte	0x03, 0x5f
        /*0042*/ 	.short	0x0101


	//----- nvinfo : EIATTR_VRC_CTA_INIT_COUNT
	.align		4
        /*0044*/ 	.byte	0x02, 0x4a
	.zero		1
	.zero		1


	//----- nvinfo : EIATTR_EXIT_INSTR_OFFSETS
	.align		4
        /*0048*/ 	.byte	0x04, 0x1c
        /*004a*/ 	.short	(.L_15 - .L_14)


	//   ....[0]....
.L_14:
        /*004c*/ 	.word	0x00000070


	//   ....[1]....
        /*0050*/ 	.word	0x000006f0


	//----- nvinfo : EIATTR_CRS_STACK_SIZE
	.align		4
.L_15:
        /*0054*/ 	.byte	0x04, 0x1e
        /*0056*/ 	.short	(.L_17 - .L_16)
.L_16:
        /*0058*/ 	.word	0x00000000


	//----- nvinfo : EIATTR_CBANK_PARAM_SIZE
	.align		4
.L_17:
        /*005c*/ 	.byte	0x03, 0x19
        /*005e*/ 	.short	0x0010


	//----- nvinfo : EIATTR_PARAM_CBANK
	.align		4
        /*0060*/ 	.byte	0x04, 0x0a
        /*0062*/ 	.short	(.L_19 - .L_18)
	.align		4
.L_18:
        /*0064*/ 	.word	index@(.nv.constant0._Z14evaluate_powerPiii)
        /*0068*/ 	.short	0x0380
        /*006a*/ 	.short	0x0010


	//----- nvinfo : EIATTR_SW_WAR
	.align		4
.L_19:
        /*006c*/ 	.byte	0x04, 0x36
        /*006e*/ 	.short	(.L_21 - .L_20)
.L_20:
        /*0070*/ 	.word	0x00000008
.L_21:


//--------------------- .nv.callgraph             --------------------------
	.section	.nv.callgraph,"",@"SHT_CUDA_CALLGRAPH"
	.align	4
	.sectionentsize	8
	.align		4
        /*0000*/ 	.word	0x00000000
	.align		4
        /*0004*/ 	.word	0xffffffff
	.align		4
        /*0008*/ 	.word	0x00000000
	.align		4
        /*000c*/ 	.word	0xfffffffe
	.align		4
        /*0010*/ 	.word	0x00000000
	.align		4
        /*0014*/ 	.word	0xfffffffd
	.align		4
        /*0018*/ 	.word	0x00000000
	.align		4
        /*001c*/ 	.word	0xfffffffc


//--------------------- .text._Z14evaluate_powerPiii --------------------------
	.section	.text._Z14evaluate_powerPiii,"ax",@progbits
	.align	128
        .global         _Z14evaluate_powerPiii
        .type           _Z14evaluate_powerPiii,@function
        .size           _Z14evaluate_powerPiii,(.L_x_4 - _Z14evaluate_powerPiii)
        .other          _Z14evaluate_powerPiii,@"STO_CUDA_ENTRY STV_DEFAULT"
_Z14evaluate_powerPiii:
.text._Z14evaluate_powerPiii:
[----:B------:R-:W-:Y:S08]  /*0000*/  LDC R1, c[0x0][0x37c] ;  /* 0x0000df00ff017b82 */ /* 0x000ff00000000800 */
[----:B------:R-:W0:Y:S01]  /*0010*/  LDC R7, c[0x0][0x38c] ;  /* 0x0000e300ff077b82 */ /* 0x000e220000000800 */
[----:B------:R-:W1:Y:S07]  /*0020*/  S2R R3, SR_TID.X ;  /* 0x0000000000037919 */ /* 0x000e6e0000002100 */
[----:B------:R-:W1:Y:S08]  /*0030*/  S2UR UR4, SR_CTAID.X ;  /* 0x00000000000479c3 */ /* 0x000e700000002500 */
[----:B------:R-:W1:Y:S01]  /*0040*/  LDC R0, c[0x0][0x360] ;  /* 0x0000d800ff007b82 */ /* 0x000e620000000800 */
[----:B0-----:R-:W-:Y:S01]  /*0050*/  ISETP.GE.AND P0, PT, R7, 0x1, PT ;  /* 0x000000010700780c */ /* 0x001fe20003f06270 */
[----:B-1----:R-:W-:-:S12]  /*0060*/  IMAD R0, R0, UR4, R3 ;  /* 0x0000000400007c24 */ /* 0x002fd8000f8e0203 */
[----:B------:R-:W-:Y:S05]  /*0070*/  @!P0 EXIT ;  /* 0x000000000000894d */ /* 0x000fea0003800000 */
[C---:B------:R-:W-:Y:S01]  /*0080*/  IADD3 R16, PT, PT, R0.reuse, 0x1, RZ ;  /* 0x0000000100107810 */ /* 0x040fe20007ffe0ff */
[----:B------:R-:W0:Y:S01]  /*0090*/  LDC.64 R2, c[0x0][0x380] ;  /* 0x0000e000ff027b82 */ /* 0x000e220000000a00 */
[----:B------:R-:W-:Y:S01]  /*00a0*/  IMAD R9, R0, R7, RZ ;  /* 0x0000000700097224 */ /* 0x000fe200078e02ff */
[----:B------:R-:W-:Y:S01]  /*00b0*/  IADD3 R7, PT, PT, -R7, RZ, RZ ;  /* 0x000000ff07077210 */ /* 0x000fe20007ffe1ff */
[----:B------:R-:W1:Y:S01]  /*00c0*/  LDCU.64 UR4, c[0x0][0x358] ;  /* 0x00006b00ff0477ac */ /* 0x000e620008000a00 */
[----:B------:R-:W-:-:S05]  /*00d0*/  I2FP.F32.S32 R6, R16 ;  /* 0x0000001000067245 */ /* 0x000fca0000201400 */
[----:B------:R-:W-:-:S06]  /*00e0*/  FMUL R4, R6, 0.5 ;  /* 0x3f00000006047820 */ /* 0x000fcc0000400000 */
[----:B------:R-:W2:Y:S02]  /*00f0*/  FRND.TRUNC R4, R4 ;  /* 0x0000000400047307 */ /* 0x000ea4000020d000 */
[----:B--2---:R-:W-:-:S04]  /*0100*/  FADD R5, R4, R4 ;  /* 0x0000000404057221 */ /* 0x004fc80000000000 */
[----:B-1----:R-:W-:-:S07]  /*0110*/  FADD R8, R6, -R5 ;  /* 0x8000000506087221 */ /* 0x002fce0000000000 */
.L_x_2:
[----:B01----:R-:W-:-:S05]  /*0120*/  IMAD.WIDE R4, R9, 0x4, R2 ;  /* 0x0000000409047825 */ /* 0x003fca00078e0202 */
[----:B------:R-:W2:Y:S01]  /*0130*/  LDG.E R20, desc[UR4][R4.64] ;  /* 0x0000000404147981 */ /* 0x000ea2000c1e1900 */
[----:B------:R-:W-:Y:S01]  /*0140*/  IADD3 R7, PT, PT, R7, 0x1, RZ ;  /* 0x0000000107077810 */ /* 0x000fe20007ffe0ff */
[----:B------:R-:W-:Y:S03]  /*0150*/  BSSY.RECONVERGENT B0, `(.L_x_0) ;  /* 0x0000055000007945 */ /* 0x000fe60003800200 */
[----:B------:R-:W-:Y:S02]  /*0160*/  ISETP.NE.AND P1, PT, R7, RZ, PT ;  /* 0x000000ff0700720c */ /* 0x000fe40003f25270 */
[----:B--2---:R-:W-:-:S04]  /*0170*/  I2FP.F32.S32 R11, R20 ;  /* 0x00000014000b7245 */ /* 0x004fc80000201400 */
[C---:B------:R-:W-:Y:S01]  /*0180*/  FSETP.GEU.AND P0, PT, |R11|.reuse, 1.175494350822287508e-38, PT ;  /* 0x008000000b00780b */ /* 0x040fe20003f0e200 */
[----:B------:R-:W-:-:S03]  /*0190*/  FMUL R10, |R11|, 16777216 ;  /* 0x4b8000000b0a7820 */ /* 0x000fc60000400200 */
[----:B------:R-:W-:Y:S02]  /*01a0*/  FSEL R13, RZ, -24, P0 ;  /* 0xc1c00000ff0d7808 */ /* 0x000fe40000000000 */
[----:B------:R-:W-:-:S04]  /*01b0*/  FSEL R10, R10, |R11|, !P0 ;  /* 0x4000000b0a0a7208 */ /* 0x000fc80004000000 */
[----:B------:R-:W-:-:S04]  /*01c0*/  IADD3 R12, PT, PT, R10, -0x3f3504f3, RZ ;  /* 0xc0cafb0d0a0c7810 */ /* 0x000fc80007ffe0ff */
[----:B------:R-:W-:-:S04]  /*01d0*/  LOP3.LUT R15, R12, 0xff800000, RZ, 0xc0, !PT ;  /* 0xff8000000c0f7812 */ /* 0x000fc800078ec0ff */
[-C--:B------:R-:W-:Y:S02]  /*01e0*/  IADD3 R10, PT, PT, R10, -R15.reuse, RZ ;  /* 0x8000000f0a0a7210 */ /* 0x080fe40007ffe0ff */
[----:B------:R-:W-:-:S03]  /*01f0*/  I2FP.F32.S32 R14, R15 ;  /* 0x0000000f000e7245 */ /* 0x000fc60000201400 */
[C---:B------:R-:W-:Y:S01]  /*0200*/  FADD R12, R10.reuse, 1 ;  /* 0x3f8000000a0c7421 */ /* 0x040fe20000000000 */
[----:B------:R-:W-:Y:S01]  /*0210*/  FADD R17, R10, -1 ;  /* 0xbf8000000a117421 */ /* 0x000fe20000000000 */
[----:B------:R-:W-:-:S03]  /*0220*/  FFMA R15, R14, 1.1920928955078125e-07, R13 ;  /* 0x340000000e0f7823 */ /* 0x000fc6000000000d */
[----:B------:R-:W-:Y:S01]  /*0230*/  FADD R19, R17, R17 ;  /* 0x0000001111137221 */ /* 0x000fe20000000000 */
[----:B------:R-:W0:Y:S03]  /*0240*/  MUFU.RCP R12, R12 ;  /* 0x0000000c000c7308 */ /* 0x000e260000001000 */
[----:B0-----:R-:W-:Y:S01]  /*0250*/  FMUL R10, R12, R19 ;  /* 0x000000130c0a7220 */ /* 0x001fe20000400000 */
[----:B------:R-:W-:-:S03]  /*0260*/  HFMA2 R19, -RZ, RZ, 0.771484375, 0.21533203125 ;  /* 0x3a2c32e4ff137431 */ /* 0x000fc600000001ff */
[----:B------:R-:W-:Y:S01]  /*0270*/  FADD R18, R17, -R10 ;  /* 0x8000000a11127221 */ /* 0x000fe20000000000 */
[CC--:B------:R-:W-:Y:S01]  /*0280*/  FMUL R14, R10.reuse, R10.reuse ;  /* 0x0000000a0a0e7220 */ /* 0x0c0fe20000400000 */
[----:B------:R-:W-:Y:S02]  /*0290*/  FFMA R13, R10, 1.4426950216293334961, R15 ;  /* 0x3fb8aa3b0a0d7823 */ /* 0x000fe4000000000f */
[----:B------:R-:W-:Y:S02]  /*02a0*/  FADD R18, R18, R18 ;  /* 0x0000001212127221 */ /* 0x000fe40000000000 */
[----:B------:R-:W-:Y:S01]  /*02b0*/  FADD R15, R15, -R13 ;  /* 0x8000000d0f0f7221 */ /* 0x000fe20000000000 */
[----:B------:R-:W-:Y:S01]  /*02c0*/  FFMA R19, R14, R19, 0.0032181653659790754318 ;  /* 0x3b52e7db0e137423 */ /* 0x000fe20000000013 */
[----:B------:R-:W-:Y:S02]  /*02d0*/  FFMA R17, R17, -R10, R18 ;  /* 0x8000000a11117223 */ /* 0x000fe40000000012 */
[----:B------:R-:W-:Y:S01]  /*02e0*/  FFMA R18, R10, 1.4426950216293334961, R15 ;  /* 0x3fb8aa3b0a127823 */ /* 0x000fe2000000000f */
[----:B------:R-:W-:Y:S01]  /*02f0*/  FFMA R19, R14, R19, 0.018033718690276145935 ;  /* 0x3c93bb730e137423 */ /* 0x000fe20000000013 */
[----:B------:R-:W-:-:S03]  /*0300*/  FMUL R17, R12, R17 ;  /* 0x000000110c117220 */ /* 0x000fc60000400000 */
[----:B------:R-:W-:Y:S01]  /*0310*/  FFMA R19, R14, R19, 0.12022458761930465698 ;  /* 0x3df6384f0e137423 */ /* 0x000fe20000000013 */
[----:B------:R-:W-:-:S03]  /*0320*/  FFMA R15, R17, 1.4426950216293334961, R18 ;  /* 0x3fb8aa3b110f7823 */ /* 0x000fc60000000012 */
[----:B------:R-:W-:Y:S01]  /*0330*/  FMUL R19, R14, R19 ;  /* 0x000000130e137220 */ /* 0x000fe20000400000 */
[----:B------:R-:W-:-:S03]  /*0340*/  FFMA R12, R10, 1.9251366722983220825e-08, R15 ;  /* 0x32a55e340a0c7823 */ /* 0x000fc6000000000f */
[----:B------:R-:W-:-:S04]  /*0350*/  FMUL R14, R19, 3 ;  /* 0x40400000130e7820 */ /* 0x000fc80000400000 */
[----:B------:R-:W-:Y:S01]  /*0360*/  FFMA R12, R17, R14, R12 ;  /* 0x0000000e110c7223 */ /* 0x000fe2000000000c */
[----:B------:R-:W-:-:S03]  /*0370*/  MOV R17, 0x391fcb8e ;  /* 0x391fcb8e00117802 */ /* 0x000fc60000000f00 */
[----:B------:R-:W-:-:S04]  /*0380*/  FFMA R12, R10, R19, R12 ;  /* 0x000000130a0c7223 */ /* 0x000fc8000000000c */
[----:B------:R-:W-:-:S04]  /*0390*/  FADD R10, R13, R12 ;  /* 0x0000000c0d0a7221 */ /* 0x000fc80000000000 */
[----:B------:R-:W-:Y:S01]  /*03a0*/  FMUL R15, R6, R10 ;  /* 0x0000000a060f7220 */ /* 0x000fe20000400000 */
[----:B------:R-:W-:-:S03]  /*03b0*/  FADD R13, -R13, R10 ;  /* 0x0000000a0d0d7221 */ /* 0x000fc60000000100 */
[----:B------:R-:W0:Y:S01]  /*03c0*/  FRND R14, R15 ;  /* 0x0000000f000e7307 */ /* 0x000e220000201000 */
[----:B------:R-:W-:Y:S01]  /*03d0*/  FADD R13, R12, -R13 ;  /* 0x8000000d0c0d7221 */ /* 0x000fe20000000000 */
[C---:B------:R-:W-:Y:S01]  /*03e0*/  FFMA R10, R6.reuse, R10, -R15 ;  /* 0x0000000a060a7223 */ /* 0x040fe2000000080f */
[C---:B------:R-:W-:Y:S02]  /*03f0*/  FSETP.GT.AND P2, PT, |R15|.reuse, 152, PT ;  /* 0x431800000f00780b */ /* 0x040fe40003f44200 */
[C---:B------:R-:W-:Y:S01]  /*0400*/  FSETP.GEU.AND P3, PT, R15.reuse, RZ, PT ;  /* 0x000000ff0f00720b */ /* 0x040fe20003f6e000 */
[----:B------:R-:W-:Y:S02]  /*0410*/  FFMA R10, R6, R13, R10 ;  /* 0x0000000d060a7223 */ /* 0x000fe4000000000a */
[----:B------:R-:W1:Y:S01]  /*0420*/  F2I.NTZ R12, R15 ;  /* 0x0000000f000c7305 */ /* 0x000e620000203100 */
[----:B0-----:R-:W-:Y:S01]  /*0430*/  FADD R13, R15, -R14 ;  /* 0x8000000e0f0d7221 */ /* 0x001fe20000000000 */
[----:B------:R-:W-:-:S03]  /*0440*/  FSETP.GT.AND P0, PT, R14, RZ, PT ;  /* 0x000000ff0e00720b */ /* 0x000fc60003f04000 */
[----:B------:R-:W-:-:S04]  /*0450*/  FADD R10, R10, R13 ;  /* 0x0000000d0a0a7221 */ /* 0x000fc80000000000 */
[----:B------:R-:W-:Y:S01]  /*0460*/  FFMA R13, R10, R17, 0.0013391353422775864601 ;  /* 0x3aaf85ed0a0d7423 */ /* 0x000fe20000000011 */
[----:B------:R-:W-:Y:S02]  /*0470*/  SEL R17, RZ, 0x83000000, P0 ;  /* 0x83000000ff117807 */ /* 0x000fe40000000000 */
[----:B------:R-:W-:Y:S01]  /*0480*/  ISETP.NE.AND P0, PT, R16, RZ, PT ;  /* 0x000000ff1000720c */ /* 0x000fe20003f05270 */
[----:B------:R-:W-:Y:S01]  /*0490*/  FFMA R13, R10, R13, 0.0096188392490148544312 ;  /* 0x3c1d98560a0d7423 */ /* 0x000fe2000000000d */
[----:B------:R-:W-:Y:S02]  /*04a0*/  IADD3 R14, PT, PT, R17, 0x7f000000, RZ ;  /* 0x7f000000110e7810 */ /* 0x000fe40007ffe0ff */
[----:B------:R-:W-:Y:S01]  /*04b0*/  ISETP.EQ.OR P0, PT, R20, 0x1, !P0 ;  /* 0x000000011400780c */ /* 0x000fe20004702670 */
[----:B------:R-:W-:Y:S01]  /*04c0*/  FFMA R13, R10, R13, 0.055503588169813156128 ;  /* 0x3d6357bb0a0d7423 */ /* 0x000fe2000000000d */
[----:B-1----:R-:W-:-:S03]  /*04d0*/  LEA R12, R12, -R17, 0x17 ;  /* 0x800000110c0c7211 */ /* 0x002fc600078eb8ff */
[----:B------:R-:W-:-:S04]  /*04e0*/  FFMA R13, R10, R13, 0.24022644758224487305 ;  /* 0x3e75fdec0a0d7423 */ /* 0x000fc8000000000d */
[----:B------:R-:W-:-:S04]  /*04f0*/  FFMA R13, R10, R13, 0.69314718246459960938 ;  /* 0x3f3172180a0d7423 */ /* 0x000fc8000000000d */
[----:B------:R-:W-:Y:S01]  /*0500*/  FFMA R13, R10, R13, 1 ;  /* 0x3f8000000a0d7423 */ /* 0x000fe2000000000d */
[----:B------:R-:W-:-:S03]  /*0510*/  HFMA2 R10, -RZ, RZ, 1.875, 0 ;  /* 0x3f800000ff0a7431 */ /* 0x000fc600000001ff */
[----:B------:R-:W-:-:S04]  /*0520*/  FMUL R13, R13, R14 ;  /* 0x0000000e0d0d7220 */ /* 0x000fc80000400000 */
[----:B------:R-:W-:Y:S01]  /*0530*/  FMUL R12, R13, R12 ;  /* 0x0000000c0d0c7220 */ /* 0x000fe20000400000 */
[----:B------:R-:W-:Y:S01]  /*0540*/  @P2 FSEL R12, RZ, +INF , !P3 ;  /* 0x7f800000ff0c2808 */ /* 0x000fe20005800000 */
[----:B------:R-:W-:Y:S06]  /*0550*/  @P0 BRA `(.L_x_1) ;  /* 0x0000000000500947 */ /* 0x000fec0003800000 */
[----:B------:R-:W-:-:S04]  /*0560*/  FSETP.NAN.AND P0, PT, |R6|, |R6|, PT ;  /* 0x400000060600720b */ /* 0x000fc80003f08200 */
[----:B------:R-:W-:-:S13]  /*0570*/  FSETP.NUM.AND P0, PT, |R11|, |R11|, !P0 ;  /* 0x4000000b0b00720b */ /* 0x000fda0004707200 */
[----:B------:R-:W-:Y:S01]  /*0580*/  @!P0 FADD R10, R6, R11 ;  /* 0x0000000b060a8221 */ /* 0x000fe20000000000 */
[----:B------:R-:W-:Y:S06]  /*0590*/  @!P0 BRA `(.L_x_1) ;  /* 0x0000000000408947 */ /* 0x000fec0003800000 */
[----:B------:R-:W-:-:S04]  /*05a0*/  FSETP.NEU.AND P0, PT, |R11|, +INF , PT ;  /* 0x7f8000000b00780b */ /* 0x000fc80003f0d200 */
[----:B------:R-:W-:-:S04]  /*05b0*/  ISETP.NE.AND P0, PT, R20, RZ, P0 ;  /* 0x000000ff1400720c */ /* 0x000fc80000705270 */
[----:B------:R-:W-:Y:S02]  /*05c0*/  ISETP.GE.OR P2, PT, R0, -0x1, P0 ;  /* 0xffffffff0000780c */ /* 0x000fe40000746670 */
[----:B------:R-:W-:-:S07]  /*05d0*/  FSETP.NEU.AND P3, PT, |R8|, 1, !P0 ;  /* 0x3f8000000800780b */ /* 0x000fce000476d200 */
[----:B------:R-:W-:-:S05]  /*05e0*/  @!P0 FADD R11, R11, R11 ;  /* 0x0000000b0b0b8221 */ /* 0x000fca0000000000 */
[----:B------:R-:W-:-:S04]  /*05f0*/  @!P2 LOP3.LUT R11, R11, 0x7f800000, RZ, 0x3c, !PT ;  /* 0x7f8000000b0ba812 */ /* 0x000fc800078e3cff */
[----:B------:R-:W-:-:S04]  /*0600*/  @P3 LOP3.LUT R11, R11, 0x7fffffff, RZ, 0xc0, !PT ;  /* 0x7fffffff0b0b3812 */ /* 0x000fc800078ec0ff */
[----:B------:R-:W-:Y:S01]  /*0610*/  @!P0 MOV R10, R11 ;  /* 0x0000000b000a8202 */ /* 0x000fe20000000f00 */
[----:B------:R-:W-:Y:S06]  /*0620*/  @!P0 BRA `(.L_x_1) ;  /* 0x00000000001c8947 */ /* 0x000fec0003800000 */
[----:B------:R-:W-:Y:S02]  /*0630*/  FSETP.NEU.AND P0, PT, |R6|, +INF , PT ;  /* 0x7f8000000600780b */ /* 0x000fe40003f0d200 */
[----:B------:R-:W-:-:S13]  /*0640*/  ISETP.EQ.AND P2, PT, R20, -0x1, PT ;  /* 0xffffffff1400780c */ /* 0x000fda0003f42270 */
[----:B------:R-:W-:Y:S05]  /*0650*/  @!P0 BRA P2, `(.L_x_1) ;  /* 0x0000000000108947 */ /* 0x000fea0001000000 */
[----:B------:R-:W-:Y:S02]  /*0660*/  ISETP.GT.AND P0, PT, R20, -0x1, PT ;  /* 0xffffffff1400780c */ /* 0x000fe40003f04270 */
[----:B------:R-:W-:-:S11]  /*0670*/  MOV R10, R12 ;  /* 0x0000000c000a7202 */ /* 0x000fd60000000f00 */
[----:B------:R-:W-:-:S04]  /*0680*/  @!P0 FSETP.NEU.AND P2, PT, |R8|, 1, PT ;  /* 0x3f8000000800880b */ /* 0x000fc80003f4d200 */
[----:B------:R-:W-:-:S09]  /*0690*/  @!P0 FSEL R10, R12, -R12, P2 ;  /* 0x8000000c0c0a8208 */ /* 0x000fd20001000000 */
.L_x_1:
[----:B------:R-:W-:Y:S05]  /*06a0*/  BSYNC.RECONVERGENT B0 ;  /* 0x0000000000007941 */ /* 0x000fea0003800200 */
.L_x_0:
[----:B------:R-:W0:Y:S01]  /*06b0*/  F2I.TRUNC.NTZ R11, R10 ;  /* 0x0000000a000b7305 */ /* 0x000e22000020f100 */
[----:B------:R-:W-:Y:S01]  /*06c0*/  IADD3 R9, PT, PT, R9, 0x1, RZ ;  /* 0x0000000109097810 */ /* 0x000fe20007ffe0ff */
[----:B0-----:R1:W-:Y:S01]  /*06d0*/  STG.E desc[UR4][R4.64], R11 ;  /* 0x0000000b04007986 */ /* 0x0013e2000c101904 */
[----:B------:R-:W-:Y:S05]  /*06e0*/  @P1 BRA `(.L_x_2) ;  /* 0xfffffff8008c1947 */ /* 0x000fea000383ffff */
[----:B------:R-:W-:Y:S05]  /*06f0*/  EXIT ;  /* 0x000000000000794d */ /* 0x000fea0003800000 */
.L_x_3:
[----:B------:R-:W-:-:S00]  /*0700*/  BRA `(.L_x_3) ;  /* 0xfffffffc00fc7947 */ /* 0x000fc0000383ffff */
[----:B------:R-:W-:-:S00]  /*0710*/  NOP ;  /* 0x0000000000007918 */ /* 0x000fc00000000000 */
        /* <DEDUP_REMOVED lines=14> */
.L_x_4:


//--------------------- .nv.shared.reserved.0     --------------------------
	.section	.nv.shared.reserved.0,"aw",@nobits
	.weak		__nv_reservedSMEM_offset_0_alias
	.size		__nv_reservedSMEM_offset_0_alias, 0, 64
	.other		__nv_reservedSMEM_offset_0_alias,@"STO_CUDA_RESERVED_SHARED STV_DEFAULT"
__nv_reservedSMEM_offset_0_alias:
	.zero		0
	.zero		64


//--------------------- .nv.constant0._Z14evaluate_powerPiii --------------------------
	.section	.nv.constant0._Z14evaluate_powerPiii,"a",@progbits
	.sectionflags	@""
	.align	4
.nv.constant0._Z14evaluate_powerPiii:
	.zero		912


//--------------------- SYMBOLS --------------------------

	.type		.nv.reservedSmem.offset0,@object
	.size		.nv.reservedSmem.offset0,0x4
